//
// Generated by NVIDIA NVVM Compiler
//
// Compiler Build ID: CL-36424714
// Cuda compilation tools, release 13.0, V13.0.88
// Based on NVVM 20.0.0
//

.version 9.0
.target sm_100
.address_size 64

	// .globl	_Z13softmaxKernelPKfPfi
.extern .shared .align 16 .b8 sharedData[];

.visible .entry _Z13softmaxKernelPKfPfi(
	.param .u64 .ptr .align 1 _Z13softmaxKernelPKfPfi_param_0,
	.param .u64 .ptr .align 1 _Z13softmaxKernelPKfPfi_param_1,
	.param .u32 _Z13softmaxKernelPKfPfi_param_2
)
{
	.reg .pred 	%p<2>;
	.reg .b32 	%r<8>;
	.reg .b32 	%f<14>;
	.reg .b64 	%rd<8>;

	ld.param.u64 	%rd1, [_Z13softmaxKernelPKfPfi_param_0];
	ld.param.u64 	%rd2, [_Z13softmaxKernelPKfPfi_param_1];
	ld.param.u32 	%r2, [_Z13softmaxKernelPKfPfi_param_2];
	mov.u32 	%r3, %ctaid.x;
	mov.u32 	%r4, %ntid.x;
	mov.u32 	%r5, %tid.x;
	mad.lo.s32 	%r1, %r3, %r4, %r5;
	setp.ge.s32 	%p1, %r1, %r2;
	@%p1 bra 	$L__BB0_2;
	cvta.to.global.u64 	%rd3, %rd1;
	cvta.to.global.u64 	%rd4, %rd2;
	mul.wide.s32 	%rd5, %r1, 4;
	add.s64 	%rd6, %rd3, %rd5;
	ld.global.f32 	%f1, [%rd6];
	fma.rn.f32 	%f2, %f1, 0f3BBB989D, 0f3F000000;
	cvt.sat.f32.f32 	%f3, %f2;
	mov.f32 	%f4, 0f4B400001;
	mov.f32 	%f5, 0f437C0000;
	fma.rm.f32 	%f6, %f3, %f5, %f4;
	add.f32 	%f7, %f6, 0fCB40007F;
	neg.f32 	%f8, %f7;
	fma.rn.f32 	%f9, %f1, 0f3FB8AA3B, %f8;
	fma.rn.f32 	%f10, %f1, 0f32A57060, %f9;
	mov.b32 	%r6, %f6;
	shl.b32 	%r7, %r6, 23;
	mov.b32 	%f11, %r7;
	ex2.approx.ftz.f32 	%f12, %f10;
	mul.f32 	%f13, %f12, %f11;
	add.s64 	%rd7, %rd4, %rd5;
	st.global.f32 	[%rd7], %f13;
$L__BB0_2:
	ret;

}
	// .globl	_Z15reduceSumKernelPKfPfi
.visible .entry _Z15reduceSumKernelPKfPfi(
	.param .u64 .ptr .align 1 _Z15reduceSumKernelPKfPfi_param_0,
	.param .u64 .ptr .align 1 _Z15reduceSumKernelPKfPfi_param_1,
	.param .u32 _Z15reduceSumKernelPKfPfi_param_2
)
{
	.reg .pred 	%p<6>;
	.reg .b32 	%r<14>;
	.reg .b32 	%f<9>;
	.reg .b64 	%rd<9>;

	ld.param.u64 	%rd1, [_Z15reduceSumKernelPKfPfi_param_0];
	ld.param.u64 	%rd2, [_Z15reduceSumKernelPKfPfi_param_1];
	ld.param.u32 	%r8, [_Z15reduceSumKernelPKfPfi_param_2];
	mov.u32 	%r1, %tid.x;
	mov.u32 	%r2, %ctaid.x;
	mov.u32 	%r13, %ntid.x;
	mad.lo.s32 	%r4, %r2, %r13, %r1;
	setp.ge.s32 	%p1, %r4, %r8;
	mov.f32 	%f8, 0f00000000;
	@%p1 bra 	$L__BB1_2;
	cvta.to.global.u64 	%rd3, %rd1;
	mul.wide.s32 	%rd4, %r4, 4;
	add.s64 	%rd5, %rd3, %rd4;
	ld.global.f32 	%f8, [%rd5];
$L__BB1_2:
	shl.b32 	%r9, %r1, 2;
	mov.u32 	%r10, sharedData;
	add.s32 	%r5, %r10, %r9;
	st.shared.f32 	[%r5], %f8;
	bar.sync 	0;
	setp.lt.u32 	%p2, %r13, 2;
	@%p2 bra 	$L__BB1_6;
$L__BB1_3:
	shr.u32 	%r7, %r13, 1;
	setp.ge.u32 	%p3, %r1, %r7;
	@%p3 bra 	$L__BB1_5;
	shl.b32 	%r11, %r7, 2;
	add.s32 	%r12, %r5, %r11;
	ld.shared.f32 	%f4, [%r12];
	ld.shared.f32 	%f5, [%r5];
	add.f32 	%f6, %f4, %f5;
	st.shared.f32 	[%r5], %f6;
$L__BB1_5:
	bar.sync 	0;
	setp.gt.u32 	%p4, %r13, 3;
	mov.u32 	%r13, %r7;
	@%p4 bra 	$L__BB1_3;
$L__BB1_6:
	setp.ne.s32 	%p5, %r1, 0;
	@%p5 bra 	$L__BB1_8;
	ld.shared.f32 	%f7, [sharedData];
	cvta.to.global.u64 	%rd6, %rd2;
	mul.wide.u32 	%rd7, %r2, 4;
	add.s64 	%rd8, %rd6, %rd7;
	st.global.f32 	[%rd8], %f7;
$L__BB1_8:
	ret;

}
	// .globl	_Z15normalizeKernelPfif
.visible .entry _Z15normalizeKernelPfif(
	.param .u64 .ptr .align 1 _Z15normalizeKernelPfif_param_0,
	.param .u32 _Z15normalizeKernelPfif_param_1,
	.param .f32 _Z15normalizeKernelPfif_param_2
)
{
	.reg .pred 	%p<2>;
	.reg .b32 	%r<6>;
	.reg .b32 	%f<4>;
	.reg .b64 	%rd<5>;

	ld.param.u64 	%rd1, [_Z15normalizeKernelPfif_param_0];
	ld.param.u32 	%r2, [_Z15normalizeKernelPfif_param_1];
	ld.param.f32 	%f1, [_Z15normalizeKernelPfif_param_2];
	mov.u32 	%r3, %ctaid.x;
	mov.u32 	%r4, %ntid.x;
	mov.u32 	%r5, %tid.x;
	mad.lo.s32 	%r1, %r3, %r4, %r5;
	setp.ge.s32 	%p1, %r1, %r2;
	@%p1 bra 	$L__BB2_2;
	cvta.to.global.u64 	%rd2, %rd1;
	mul.wide.s32 	%rd3, %r1, 4;
	add.s64 	%rd4, %rd2, %rd3;
	ld.global.f32 	%f2, [%rd4];
	div.rn.f32 	%f3, %f2, %f1;
	st.global.f32 	[%rd4], %f3;
$L__BB2_2:
	ret;

}


// ===== COMPILED SASS (sm_100) =====

	.target	sm_100

	.elftype	@"ET_EXEC"


//--------------------- .note.nv.tkinfo           --------------------------
	.section	.note.nv.tkinfo,"",@"SHT_NOTE"
	.sectionflags	@"SHF_NOTE_NV_TKINFO"
	.tkinfo
        /*0018*/ 	.word	0x00000002
        /*0030*/ 	.string	""
        /*0030*/ 	.string	"ptxas"
        /*0030*/ 	.string	"Cuda compilation tools, release 13.0, V13.0.88"
        /*0030*/ 	.string	"Build cuda_13.0.r13.0/compiler.36424714_0"
        /*0030*/ 	.string	"-arch sm_100 -m 64 "



//--------------------- .note.nv.cuinfo           --------------------------
	.section	.note.nv.cuinfo,"",@"SHT_NOTE"
	.sectionflags	@"SHF_NOTE_NV_CUINFO"
        /*0018*/ 	.short	0x0002
        /*001a*/ 	.short	0x0064
        /*001c*/ 	.short	0x0082
	.zero		2


//--------------------- .nv.info                  --------------------------
	.section	.nv.info,"",@"SHT_CUDA_INFO"
	.align	4


	//----- nvinfo : EIATTR_REGCOUNT
	.align		4
        /*0000*/ 	.byte	0x04, 0x2f
        /*0002*/ 	.short	(.L_1 - .L_0)
	.align		4
.L_0:
        /*0004*/ 	.word	index@(_Z13softmaxKernelPKfPfi)
        /*0008*/ 	.word	0x0000000c


	//----- nvinfo : EIATTR_FRAME_SIZE
	.align		4
.L_1:
        /*000c*/ 	.byte	0x04, 0x11
        /*000e*/ 	.short	(.L_3 - .L_2)
	.align		4
.L_2:
        /*0010*/ 	.word	index@(_Z13softmaxKernelPKfPfi)
        /*0014*/ 	.word	0x00000000


	//----- nvinfo : EIATTR_REGCOUNT
	.align		4
.L_3:
        /*0018*/ 	.byte	0x04, 0x2f
        /*001a*/ 	.short	(.L_5 - .L_4)
	.align		4
.L_4:
        /*001c*/ 	.word	index@(_Z15reduceSumKernelPKfPfi)
        /*0020*/ 	.word	0x0000000b


	//----- nvinfo : EIATTR_FRAME_SIZE
	.align		4
.L_5:
        /*0024*/ 	.byte	0x04, 0x11
        /*0026*/ 	.short	(.L_7 - .L_6)
	.align		4
.L_6:
        /*0028*/ 	.word	index@(_Z15reduceSumKernelPKfPfi)
        /*002c*/ 	.word	0x00000000


	//----- nvinfo : EIATTR_REGCOUNT
	.align		4
.L_7:
        /*0030*/ 	.byte	0x04, 0x2f
        /*0032*/ 	.short	(.L_9 - .L_8)
	.align		4
.L_8:
        /*0034*/ 	.word	index@(_Z15normalizeKernelPfif)
        /*0038*/ 	.word	0x00000010


	//----- nvinfo : EIATTR_FRAME_SIZE
	.align		4
.L_9:
        /*003c*/ 	.byte	0x04, 0x11
        /*003e*/ 	.short	(.L_11 - .L_10)
	.align		4
.L_10:
        /*0040*/ 	.word	index@($__internal_0_$__cuda_sm3x_div_rn_noftz_f32_slowpath)
        /*0044*/ 	.word	0x00000000


	//----- nvinfo : EIATTR_FRAME_SIZE
	.align		4
.L_11:
        /*0048*/ 	.byte	0x04, 0x11
        /*004a*/ 	.short	(.L_13 - .L_12)
	.align		4
.L_12:
        /*004c*/ 	.word	index@(_Z15normalizeKernelPfif)
        /*0050*/ 	.word	0x00000000


	//----- nvinfo : EIATTR_MIN_STACK_SIZE
	.align		4
.L_13:
        /*0054*/ 	.byte	0x04, 0x12
        /*0056*/ 	.short	(.L_15 - .L_14)
	.align		4
.L_14:
        /*0058*/ 	.word	index@(_Z15normalizeKernelPfif)
        /*005c*/ 	.word	0x00000000


	//----- nvinfo : EIATTR_MIN_STACK_SIZE
	.align		4
.L_15:
        /*0060*/ 	.byte	0x04, 0x12
        /*0062*/ 	.short	(.L_17 - .L_16)
	.align		4
.L_16:
        /*0064*/ 	.word	index@(_Z15reduceSumKernelPKfPfi)
        /*0068*/ 	.word	0x00000000


	//----- nvinfo : EIATTR_MIN_STACK_SIZE
	.align		4
.L_17:
        /*006c*/ 	.byte	0x04, 0x12
        /*006e*/ 	.short	(.L_19 - .L_18)
	.align		4
.L_18:
        /*0070*/ 	.word	index@(_Z13softmaxKernelPKfPfi)
        /*0074*/ 	.word	0x00000000
.L_19:


//--------------------- .nv.compat                --------------------------
	.section	.nv.compat,"",@"SHT_CUDA_COMPAT_INFO"
	.align	4
        /*0000*/ 	.byte	0x02, 0x09, 0x00, 0x00, 0x02, 0x02, 0x01, 0x00, 0x02, 0x05, 0x05, 0x00, 0x03, 0x07, 0x01, 0x01
        /*0010*/ 	.byte	0x02, 0x03, 0x00, 0x00, 0x02, 0x06, 0x01, 0x00, 0x04, 0x0b, 0x08, 0x00, 0x01, 0x00, 0x00, 0x00
        /*0020*/ 	.byte	0x00, 0x00, 0x00, 0x00


//--------------------- .nv.info._Z15normalizeKernelPfif --------------------------
	.section	.nv.info._Z15normalizeKernelPfif,"",@"SHT_CUDA_INFO"
	.sectionflags	@""
	.align	4


	//----- nvinfo : EIATTR_CUDA_API_VERSION
	.align		4
        /*0000*/ 	.byte	0x04, 0x37
        /*0002*/ 	.short	(.L_21 - .L_20)
.L_20:
        /*0004*/ 	.word	0x00000082


	//----- nvinfo : EIATTR_KPARAM_INFO
	.align		4
.L_21:
        /*0008*/ 	.byte	0x04, 0x17
        /*000a*/ 	.short	(.L_23 - .L_22)
.L_22:
        /*000c*/ 	.word	0x00000000
        /*0010*/ 	.short	0x0002
        /*0012*/ 	.short	0x000c
        /*0014*/ 	.byte	0x00, 0xf0, 0x11, 0x00


	//----- nvinfo : EIATTR_KPARAM_INFO
	.align		4
.L_23:
        /*0018*/ 	.byte	0x04, 0x17
        /*001a*/ 	.short	(.L_25 - .L_24)
.L_24:
        /*001c*/ 	.word	0x00000000
        /*0020*/ 	.short	0x0001
        /*0022*/ 	.short	0x0008
        /*0024*/ 	.byte	0x00, 0xf0, 0x11, 0x00


	//----- nvinfo : EIATTR_KPARAM_INFO
	.align		4
.L_25:
        /*0028*/ 	.byte	0x04, 0x17
        /*002a*/ 	.short	(.L_27 - .L_26)
.L_26:
        /*002c*/ 	.word	0x00000000
        /*0030*/ 	.short	0x0000
        /*0032*/ 	.short	0x0000
        /*0034*/ 	.byte	0x00, 0xf5, 0x21, 0x00


	//----- nvinfo : EIATTR_SPARSE_MMA_MASK
	.align		4
.L_27:
        /*0038*/ 	.byte	0x03, 0x50
        /*003a*/ 	.short	0x0000


	//----- nvinfo : EIATTR_MAXREG_COUNT
	.align		4
        /*003c*/ 	.byte	0x03, 0x1b
        /*003e*/ 	.short	0x00ff


	//----- nvinfo : EIATTR_MERCURY_ISA_VERSION
	.align		4
        /*0040*/ 	.byte	0x03, 0x5f
        /*0042*/ 	.short	0x0101


	//----- nvinfo : EIATTR_VRC_CTA_INIT_COUNT
	.align		4
        /*0044*/ 	.byte	0x02, 0x4a
	.zero		1
	.zero		1


	//----- nvinfo : EIATTR_EXIT_INSTR_OFFSETS
	.align		4
        /*0048*/ 	.byte	0x04, 0x1c
        /*004a*/ 	.short	(.L_29 - .L_28)


	//   ....[0]....
.L_28:
        /*004c*/ 	.word	0x00000070


	//   ....[1]....
        /*0050*/ 	.word	0x000001b0


	//----- nvinfo : EIATTR_CRS_STACK_SIZE
	.align		4
.L_29:
        /*0054*/ 	.byte	0x04, 0x1e
        /*0056*/ 	.short	(.L_31 - .L_30)
.L_30:
        /*0058*/ 	.word	0x00000000


	//----- nvinfo : EIATTR_CBANK_PARAM_SIZE
	.align		4
.L_31:
        /*005c*/ 	.byte	0x03, 0x19
        /*005e*/ 	.short	0x0010


	//----- nvinfo : EIATTR_PARAM_CBANK
	.align		4
        /*0060*/ 	.byte	0x04, 0x0a
        /*0062*/ 	.short	(.L_33 - .L_32)
	.align		4
.L_32:
        /*0064*/ 	.word	index@(.nv.constant0._Z15normalizeKernelPfif)
        /*0068*/ 	.short	0x0380
        /*006a*/ 	.short	0x0010


	//----- nvinfo : EIATTR_SW_WAR
	.align		4
.L_33:
        /*006c*/ 	.byte	0x04, 0x36
        /*006e*/ 	.short	(.L_35 - .L_34)
.L_34:
        /*0070*/ 	.word	0x00000008
.L_35:


//--------------------- .nv.info._Z15reduceSumKernelPKfPfi --------------------------
	.section	.nv.info._Z15reduceSumKernelPKfPfi,"",@"SHT_CUDA_INFO"
	.sectionflags	@""
	.align	4


	//----- nvinfo : EIATTR_CUDA_API_VERSION
	.align		4
        /*0000*/ 	.byte	0x04, 0x37
        /*0002*/ 	.short	(.L_37 - .L_36)
.L_36:
        /*0004*/ 	.word	0x00000082


	//----- nvinfo : EIATTR_KPARAM_INFO
	.align		4
.L_37:
        /*0008*/ 	.byte	0x04, 0x17
        /*000a*/ 	.short	(.L_39 - .L_38)
.L_38:
        /*000c*/ 	.word	0x00000000
        /*0010*/ 	.short	0x0002
        /*0012*/ 	.short	0x0010
        /*0014*/ 	.byte	0x00, 0xf0, 0x11, 0x00


	//----- nvinfo : EIATTR_KPARAM_INFO
	.align		4
.L_39:
        /*0018*/ 	.byte	0x04, 0x17
        /*001a*/ 	.short	(.L_41 - .L_40)
.L_40:
        /*001c*/ 	.word	0x00000000
        /*0020*/ 	.short	0x0001
        /*0022*/ 	.short	0x0008
        /*0024*/ 	.byte	0x00, 0xf5, 0x21, 0x00


	//----- nvinfo : EIATTR_KPARAM_INFO
	.align		4
.L_41:
        /*0028*/ 	.byte	0x04, 0x17
        /*002a*/ 	.short	(.L_43 - .L_42)
.L_42:
        /*002c*/ 	.word	0x00000000
        /*0030*/ 	.short	0x0000
        /*0032*/ 	.short	0x0000
        /*0034*/ 	.byte	0x00, 0xf5, 0x21, 0x00


	//----- nvinfo : EIATTR_SPARSE_MMA_MASK
	.align		4
.L_43:
        /*0038*/ 	.byte	0x03, 0x50
        /*003a*/ 	.short	0x0000


	//----- nvinfo : EIATTR_MAXREG_COUNT
	.align		4
        /*003c*/ 	.byte	0x03, 0x1b
        /*003e*/ 	.short	0x00ff


	//----- nvinfo : EIATTR_NUM_BARRIERS
	.align		4
        /*0040*/ 	.byte	0x02, 0x4c
        /*0042*/ 	.byte	0x01
	.zero		1


	//----- nvinfo : EIATTR_MERCURY_ISA_VERSION
	.align		4
        /*0044*/ 	.byte	0x03, 0x5f
        /*0046*/ 	.short	0x0101


	//----- nvinfo : EIATTR_VRC_CTA_INIT_COUNT
	.align		4
        /*0048*/ 	.byte	0x02, 0x4a
	.zero		1
	.zero		1


	//----- nvinfo : EIATTR_EXIT_INSTR_OFFSETS
	.align		4
        /*004c*/ 	.byte	0x04, 0x1c
        /*004e*/ 	.short	(.L_45 - .L_44)


	//   ....[0]....
.L_44:
        /*0050*/ 	.word	0x00000210


	//   ....[1]....
        /*0054*/ 	.word	0x00000290


	//----- nvinfo : EIATTR_CBANK_PARAM_SIZE
	.align		4
.L_45:
        /*0058*/ 	.byte	0x03, 0x19
        /*005a*/ 	.short	0x0014


	//----- nvinfo : EIATTR_PARAM_CBANK
	.align		4
        /*005c*/ 	.byte	0x04, 0x0a
        /*005e*/ 	.short	(.L_47 - .L_46)
	.align		4
.L_46:
        /*0060*/ 	.word	index@(.nv.constant0._Z15reduceSumKernelPKfPfi)
        /*0064*/ 	.short	0x0380
        /*0066*/ 	.short	0x0014


	//----- nvinfo : EIATTR_SW_WAR
	.align		4
.L_47:
        /*0068*/ 	.byte	0x04, 0x36
        /*006a*/ 	.short	(.L_49 - .L_48)
.L_48:
        /*006c*/ 	.word	0x00000008
.L_49:


//--------------------- .nv.info._Z13softmaxKernelPKfPfi --------------------------
	.section	.nv.info._Z13softmaxKernelPKfPfi,"",@"SHT_CUDA_INFO"
	.sectionflags	@""
	.align	4


	//----- nvinfo : EIATTR_CUDA_API_VERSION
	.align		4
        /*0000*/ 	.byte	0x04, 0x37
        /*0002*/ 	.short	(.L_51 - .L_50)
.L_50:
        /*0004*/ 	.word	0x00000082


	//----- nvinfo : EIATTR_KPARAM_INFO
	.align		4
.L_51:
        /*0008*/ 	.byte	0x04, 0x17
        /*000a*/ 	.short	(.L_53 - .L_52)
.L_52:
        /*000c*/ 	.word	0x00000000
        /*0010*/ 	.short	0x0002
        /*0012*/ 	.short	0x0010
        /*0014*/ 	.byte	0x00, 0xf0, 0x11, 0x00


	//----- nvinfo : EIATTR_KPARAM_INFO
	.align		4
.L_53:
        /*0018*/ 	.byte	0x04, 0x17
        /*001a*/ 	.short	(.L_55 - .L_54)
.L_54:
        /*001c*/ 	.word	0x00000000
        /*0020*/ 	.short	0x0001
        /*0022*/ 	.short	0x0008
        /*0024*/ 	.byte	0x00, 0xf5, 0x21, 0x00


	//----- nvinfo : EIATTR_KPARAM_INFO
	.align		4
.L_55:
        /*0028*/ 	.byte	0x04, 0x17
        /*002a*/ 	.short	(.L_57 - .L_56)
.L_56:
        /*002c*/ 	.word	0x00000000
        /*0030*/ 	.short	0x0000
        /*0032*/ 	.short	0x0000
        /*0034*/ 	.byte	0x00, 0xf5, 0x21, 0x00


	//----- nvinfo : EIATTR_SPARSE_MMA_MASK
	.align		4
.L_57:
        /*0038*/ 	.byte	0x03, 0x50
        /*003a*/ 	.short	0x0000


	//----- nvinfo : EIATTR_MAXREG_COUNT
	.align		4
        /*003c*/ 	.byte	0x03, 0x1b
        /*003e*/ 	.short	0x00ff


	//----- nvinfo : EIATTR_MERCURY_ISA_VERSION
	.align		4
        /*0040*/ 	.byte	0x03, 0x5f
        /*0042*/ 	.short	0x0101


	//----- nvinfo : EIATTR_VRC_CTA_INIT_COUNT
	.align		4
        /*0044*/ 	.byte	0x02, 0x4a
	.zero		1
	.zero		1


	//----- nvinfo : EIATTR_EXIT_INSTR_OFFSETS
	.align		4
        /*0048*/ 	.byte	0x04, 0x1c
        /*004a*/ 	.short	(.L_59 - .L_58)


	//   ....[0]....
.L_58:
        /*004c*/ 	.word	0x00000070


	//   ....[1]....
        /*0050*/ 	.word	0x00000190


	//----- nvinfo : EIATTR_CBANK_PARAM_SIZE
	.align		4
.L_59:
        /*0054*/ 	.byte	0x03, 0x19
        /*0056*/ 	.short	0x0014


	//----- nvinfo : EIATTR_PARAM_CBANK
	.align		4
        /*0058*/ 	.byte	0x04, 0x0a
        /*005a*/ 	.short	(.L_61 - .L_60)
	.align		4
.L_60:
        /*005c*/ 	.word	index@(.nv.constant0._Z13softmaxKernelPKfPfi)
        /*0060*/ 	.short	0x0380
        /*0062*/ 	.short	0x0014


	//----- nvinfo : EIATTR_SW_WAR
	.align		4
.L_61:
        /*0064*/ 	.byte	0x04, 0x36
        /*0066*/ 	.short	(.L_63 - .L_62)
.L_62:
        /*0068*/ 	.word	0x00000008
.L_63:


//--------------------- .nv.callgraph             --------------------------
	.section	.nv.callgraph,"",@"SHT_CUDA_CALLGRAPH"
	.align	4
	.sectionentsize	8
	.align		4
        /*0000*/ 	.word	0x00000000
	.align		4
        /*0004*/ 	.word	0xffffffff
	.align		4
        /*0008*/ 	.word	0x00000000
	.align		4
        /*000c*/ 	.word	0xfffffffe
	.align		4
        /*0010*/ 	.word	0x00000000
	.align		4
        /*0014*/ 	.word	0xfffffffd
	.align		4
        /*0018*/ 	.word	0x00000000
	.align		4
        /*001c*/ 	.word	0xfffffffc


//--------------------- .text._Z15normalizeKernelPfif --------------------------
	.section	.text._Z15normalizeKernelPfif,"ax",@progbits
	.align	128
        .global         _Z15normalizeKernelPfif
        .type           _Z15normalizeKernelPfif,@function
        .size           _Z15normalizeKernelPfif,(.L_x_18 - _Z15normalizeKernelPfif)
        .other          _Z15normalizeKernelPfif,@"STO_CUDA_ENTRY STV_DEFAULT"
_Z15normalizeKernelPfif:
.text._Z15normalizeKernelPfif:
[----:B------:R-:W-:Y:S01]  /*0000*/  LDC R1, c[0x0][0x37c] ;  /* 0x0000df00ff017b82 */ /* 0x000fe20000000800 */
[----:B------:R-:W0:Y:S07]  /*0010*/  S2R R0, SR_TID.X ;  /* 0x0000000000007919 */ /* 0x000e2e0000002100 */
[----:B------:R-:W0:Y:S01]  /*0020*/  S2UR UR4, SR_CTAID.X ;  /* 0x00000000000479c3 */ /* 0x000e220000002500 */
[----:B------:R-:W1:Y:S07]  /*0030*/  LDCU UR5, c[0x0][0x388] ;  /* 0x00007100ff0577ac */ /* 0x000e6e0008000800 */
[----:B------:R-:W0:Y:S02]  /*0040*/  LDC R3, c[0x0][0x360] ;  /* 0x0000d800ff037b82 */ /* 0x000e240000000800 */
[----:B0-----:R-:W-:-:S05]  /*0050*/  IMAD R3, R3, UR4, R0 ;  /* 0x0000000403037c24 */ /* 0x001fca000f8e0200 */
[----:B-1----:R-:W-:-:S13]  /*0060*/  ISETP.GE.AND P0, PT, R3, UR5, PT ;  /* 0x0000000503007c0c */ /* 0x002fda000bf06270 */
[----:B------:R-:W-:Y:S05]  /*0070*/  @P0 EXIT ;  /* 0x000000000000094d */ /* 0x000fea0003800000 */
[----:B------:R-:W0:Y:S01]  /*0080*/  LDC.64 R4, c[0x0][0x380] ;  /* 0x0000e000ff047b82 */ /* 0x000e220000000a00 */
[----:B------:R-:W1:Y:S07]  /*0090*/  LDCU.64 UR4, c[0x0][0x358] ;  /* 0x00006b00ff0477ac */ /* 0x000e6e0008000a00 */
[----:B------:R-:W2:Y:S01]  /*00a0*/  LDC R7, c[0x0][0x38c] ;  /* 0x0000e300ff077b82 */ /* 0x000ea20000000800 */
[----:B0-----:R-:W-:-:S05]  /*00b0*/  IMAD.WIDE R4, R3, 0x4, R4 ;  /* 0x0000000403047825 */ /* 0x001fca00078e0204 */
[----:B-1----:R-:W3:Y:S01]  /*00c0*/  LDG.E R0, desc[UR4][R4.64] ;  /* 0x0000000404007981 */ /* 0x002ee2000c1e1900 */
[----:B------:R-:W-:Y:S01]  /*00d0*/  BSSY.RECONVERGENT B0, `(.L_x_0) ;  /* 0x000000c000007945 */ /* 0x000fe20003800200 */
[----:B--2---:R-:W0:Y:S02]  /*00e0*/  MUFU.RCP R2, R7 ;  /* 0x0000000700027308 */ /* 0x004e240000001000 */
[----:B0-----:R-:W-:-:S04]  /*00f0*/  FFMA R3, R2, -R7, 1 ;  /* 0x3f80000002037423 */ /* 0x001fc80000000807 */
[----:B------:R-:W-:Y:S02]  /*0100*/  FFMA R3, R2, R3, R2 ;  /* 0x0000000302037223 */ /* 0x000fe40000000002 */
[----:B---3--:R-:W0:Y:S02]  /*0110*/  FCHK P0, R0, R7 ;  /* 0x0000000700007302 */ /* 0x008e240000000000 */
[----:B------:R-:W-:-:S04]  /*0120*/  FFMA R2, R0, R3, RZ ;  /* 0x0000000300027223 */ /* 0x000fc800000000ff */
[----:B------:R-:W-:-:S04]  /*0130*/  FFMA R6, R2, -R7, R0 ;  /* 0x8000000702067223 */ /* 0x000fc80000000000 */
[----:B------:R-:W-:Y:S01]  /*0140*/  FFMA R3, R3, R6, R2 ;  /* 0x0000000603037223 */ /* 0x000fe20000000002 */
[----:B0-----:R-:W-:Y:S06]  /*0150*/  @!P0 BRA `(.L_x_1) ;  /* 0x00000000000c8947 */ /* 0x001fec0003800000 */
[----:B------:R-:W-:-:S07]  /*0160*/  MOV R2, 0x180 ;  /* 0x0000018000027802 */ /* 0x000fce0000000f00 */
[----:B------:R-:W-:Y:S05]  /*0170*/  CALL.REL.NOINC `($__internal_0_$__cuda_sm3x_div_rn_noftz_f32_slowpath) ;  /* 0x0000000000107944 */ /* 0x000fea0003c00000 */
[----:B------:R-:W-:-:S07]  /*0180*/  IMAD.MOV.U32 R3, RZ, RZ, R0 ;  /* 0x000000ffff037224 */ /* 0x000fce00078e0000 */
.L_x_1:
[----:B------:R-:W-:Y:S05]  /*0190*/  BSYNC.RECONVERGENT B0 ;  /* 0x0000000000007941 */ /* 0x000fea0003800200 */
.L_x_0:
[----:B------:R-:W-:Y:S01]  /*01a0*/  STG.E desc[UR4][R4.64], R3 ;  /* 0x0000000304007986 */ /* 0x000fe2000c101904 */
[----:B------:R-:W-:Y:S05]  /*01b0*/  EXIT ;  /* 0x000000000000794d */ /* 0x000fea0003800000 */
        .weak           $__internal_0_$__cuda_sm3x_div_rn_noftz_f32_slowpath
        .type           $__internal_0_$__cuda_sm3x_div_rn_noftz_f32_slowpath,@function
        .size           $__internal_0_$__cuda_sm3x_div_rn_noftz_f32_slowpath,(.L_x_18 - $__internal_0_$__cuda_sm3x_div_rn_noftz_f32_slowpath)
$__internal_0_$__cuda_sm3x_div_rn_noftz_f32_slowpath:
[----:B------:R-:W0:Y:S01]  /*01c0*/  LDC R3, c[0x0][0x38c] ;  /* 0x0000e300ff037b82 */ /* 0x000e220000000800 */
[--C-:B------:R-:W-:Y:S01]  /*01d0*/  SHF.R.U32.HI R6, RZ, 0x17, R0.reuse ;  /* 0x00000017ff067819 */ /* 0x100fe20000011600 */
[----:B------:R-:W1:Y:S01]  /*01e0*/  LDCU UR6, c[0x0][0x38c] ;  /* 0x00007180ff0677ac */ /* 0x000e620008000800 */
[----:B------:R-:W-:Y:S01]  /*01f0*/  BSSY.RECONVERGENT B1, `(.L_x_2) ;  /* 0x0000064000017945 */ /* 0x000fe20003800200 */
[----:B------:R-:W-:Y:S01]  /*0200*/  IMAD.MOV.U32 R8, RZ, RZ, R0 ;  /* 0x000000ffff087224 */ /* 0x000fe200078e0000 */
[----:B------:R-:W-:-:S05]  /*0210*/  LOP3.LUT R6, R6, 0xff, RZ, 0xc0, !PT ;  /* 0x000000ff06067812 */ /* 0x000fca00078ec0ff */
[----:B------:R-:W-:Y:S02]  /*0220*/  VIADD R11, R6, 0xffffffff ;  /* 0xffffffff060b7836 */ /* 0x000fe40000000000 */
[----:B-1----:R-:W-:Y:S01]  /*0230*/  IMAD.U32 R9, RZ, RZ, UR6 ;  /* 0x00000006ff097e24 */ /* 0x002fe2000f8e00ff */
[----:B0-----:R-:W-:-:S04]  /*0240*/  SHF.R.U32.HI R7, RZ, 0x17, R3 ;  /* 0x00000017ff077819 */ /* 0x001fc80000011603 */
[----:B------:R-:W-:-:S05]  /*0250*/  LOP3.LUT R7, R7, 0xff, RZ, 0xc0, !PT ;  /* 0x000000ff07077812 */ /* 0x000fca00078ec0ff */
[----:B------:R-:W-:-:S05]  /*0260*/  VIADD R12, R7, 0xffffffff ;  /* 0xffffffff070c7836 */ /* 0x000fca0000000000 */
[----:B------:R-:W-:-:S04]  /*0270*/  ISETP.GT.U32.AND P0, PT, R12, 0xfd, PT ;  /* 0x000000fd0c00780c */ /* 0x000fc80003f04070 */
[----:B------:R-:W-:-:S13]  /*0280*/  ISETP.GT.U32.OR P0, PT, R11, 0xfd, P0 ;  /* 0x000000fd0b00780c */ /* 0x000fda0000704470 */
[----:B------:R-:W-:Y:S01]  /*0290*/  @!P0 IMAD.MOV.U32 R10, RZ, RZ, RZ ;  /* 0x000000ffff0a8224 */ /* 0x000fe200078e00ff */
[----:B------:R-:W-:Y:S06]  /*02a0*/  @!P0 BRA `(.L_x_3) ;  /* 0x00000000005c8947 */ /* 0x000fec0003800000 */
[----:B------:R-:W-:Y:S02]  /*02b0*/  FSETP.GTU.FTZ.AND P1, PT, |R3|, +INF , PT ;  /* 0x7f8000000300780b */ /* 0x000fe40003f3c200 */
[----:B------:R-:W-:-:S04]  /*02c0*/  FSETP.GTU.FTZ.AND P0, PT, |R0|, +INF , PT ;  /* 0x7f8000000000780b */ /* 0x000fc80003f1c200 */
[----:B------:R-:W-:-:S13]  /*02d0*/  PLOP3.LUT P0, PT, P0, P1, PT, 0xf8, 0x8f ;  /* 0x00000000008f781c */ /* 0x000fda0000703f70 */
[----:B------:R-:W-:Y:S05]  /*02e0*/  @P0 BRA `(.L_x_4) ;  /* 0x00000004004c0947 */ /* 0x000fea0003800000 */
[----:B------:R-:W-:-:S13]  /*02f0*/  LOP3.LUT P0, RZ, R9, 0x7fffffff, R8, 0xc8, !PT ;  /* 0x7fffffff09ff7812 */ /* 0x000fda000780c808 */
[----:B------:R-:W-:Y:S05]  /*0300*/  @!P0 BRA `(.L_x_5) ;  /* 0x00000004003c8947 */ /* 0x000fea0003800000 */
[C---:B------:R-:W-:Y:S02]  /*0310*/  FSETP.NEU.FTZ.AND P2, PT, |R0|.reuse, +INF , PT ;  /* 0x7f8000000000780b */ /* 0x040fe40003f5d200 */
[----:B------:R-:W-:Y:S02]  /*0320*/  FSETP.NEU.FTZ.AND P1, PT, |R3|, +INF , PT ;  /* 0x7f8000000300780b */ /* 0x000fe40003f3d200 */
[----:B------:R-:W-:-:S11]  /*0330*/  FSETP.NEU.FTZ.AND P0, PT, |R0|, +INF , PT ;  /* 0x7f8000000000780b */ /* 0x000fd60003f1d200 */
[----:B------:R-:W-:Y:S05]  /*0340*/  @!P1 BRA !P2, `(.L_x_5) ;  /* 0x00000004002c9947 */ /* 0x000fea0005000000 */
[----:B------:R-:W-:-:S04]  /*0350*/  LOP3.LUT P2, RZ, R8, 0x7fffffff, RZ, 0xc0, !PT ;  /* 0x7fffffff08ff7812 */ /* 0x000fc8000784c0ff */
[----:B------:R-:W-:-:S13]  /*0360*/  PLOP3.LUT P1, PT, P1, P2, PT, 0x2f, 0xf2 ;  /* 0x0000000000f2781c */ /* 0x000fda0000f24577 */
[----:B------:R-:W-:Y:S05]  /*0370*/  @P1 BRA `(.L_x_6) ;  /* 0x0000000400181947 */ /* 0x000fea0003800000 */
[----:B------:R-:W-:-:S04]  /*0380*/  LOP3.LUT P1, RZ, R9, 0x7fffffff, RZ, 0xc0, !PT ;  /* 0x7fffffff09ff7812 */ /* 0x000fc8000782c0ff */
[----:B------:R-:W-:-:S13]  /*0390*/  PLOP3.LUT P0, PT, P0, P1, PT, 0x2f, 0xf2 ;  /* 0x0000000000f2781c */ /* 0x000fda0000702577 */
[----:B------:R-:W-:Y:S05]  /*03a0*/  @P0 BRA `(.L_x_7) ;  /* 0x0000000400000947 */ /* 0x000fea0003800000 */
[----:B------:R-:W-:Y:S02]  /*03b0*/  ISETP.GE.AND P0, PT, R11, RZ, PT ;  /* 0x000000ff0b00720c */ /* 0x000fe40003f06270 */
[----:B------:R-:W-:-:S11]  /*03c0*/  ISETP.GE.AND P1, PT, R12, RZ, PT ;  /* 0x000000ff0c00720c */ /* 0x000fd60003f26270 */
[----:B------:R-:W-:Y:S02]  /*03d0*/  @P0 IMAD.MOV.U32 R10, RZ, RZ, RZ ;  /* 0x000000ffff0a0224 */ /* 0x000fe400078e00ff */
[----:B------:R-:W-:Y:S01]  /*03e0*/  @!P0 FFMA R8, R0, 1.84467440737095516160e+19, RZ ;  /* 0x5f80000000088823 */ /* 0x000fe200000000ff */
[----:B------:R-:W-:Y:S02]  /*03f0*/  @!P0 IMAD.MOV.U32 R10, RZ, RZ, -0x40 ;  /* 0xffffffc0ff0a8424 */ /* 0x000fe400078e00ff */
[----:B------:R-:W-:Y:S02]  /*0400*/  @!P1 FFMA R9, R3, 1.84467440737095516160e+19, RZ ;  /* 0x5f80000003099823 */ /* 0x000fe400000000ff */
[----:B------:R-:W-:-:S07]  /*0410*/  @!P1 VIADD R10, R10, 0x40 ;  /* 0x000000400a0a9836 */ /* 0x000fce0000000000 */
.L_x_3:
[----:B------:R-:W-:Y:S01]  /*0420*/  LEA R0, R7, 0xc0800000, 0x17 ;  /* 0xc080000007007811 */ /* 0x000fe200078eb8ff */
[----:B------:R-:W-:Y:S01]  /*0430*/  VIADD R6, R6, 0xffffff81 ;  /* 0xffffff8106067836 */ /* 0x000fe20000000000 */
[----:B------:R-:W-:Y:S03]  /*0440*/  BSSY.RECONVERGENT B2, `(.L_x_8) ;  /* 0x0000035000027945 */ /* 0x000fe60003800200 */
[----:B------:R-:W-:Y:S01]  /*0450*/  IMAD.IADD R9, R9, 0x1, -R0 ;  /* 0x0000000109097824 */ /* 0x000fe200078e0a00 */
[C---:B------:R-:W-:Y:S01]  /*0460*/  IADD3 R7, PT, PT, R6.reuse, 0x7f, -R7 ;  /* 0x0000007f06077810 */ /* 0x040fe20007ffe807 */
[----:B------:R-:W-:Y:S02]  /*0470*/  IMAD R0, R6, -0x800000, R8 ;  /* 0xff80000006007824 */ /* 0x000fe400078e0208 */
[----:B------:R-:W0:Y:S01]  /*0480*/  MUFU.RCP R3, R9 ;  /* 0x0000000900037308 */ /* 0x000e220000001000 */
[----:B------:R-:W-:Y:S01]  /*0490*/  FADD.FTZ R11, -R9, -RZ ;  /* 0x800000ff090b7221 */ /* 0x000fe20000010100 */
[----:B------:R-:W-:-:S03]  /*04a0*/  IMAD.IADD R7, R7, 0x1, R10 ;  /* 0x0000000107077824 */ /* 0x000fc600078e020a */
[----:B0-----:R-:W-:-:S04]  /*04b0*/  FFMA R12, R3, R11, 1 ;  /* 0x3f800000030c7423 */ /* 0x001fc8000000000b */
[----:B------:R-:W-:-:S04]  /*04c0*/  FFMA R12, R3, R12, R3 ;  /* 0x0000000c030c7223 */ /* 0x000fc80000000003 */
[----:B------:R-:W-:-:S04]  /*04d0*/  FFMA R3, R0, R12, RZ ;  /* 0x0000000c00037223 */ /* 0x000fc800000000ff */
[----:B------:R-:W-:-:S04]  /*04e0*/  FFMA R8, R11, R3, R0 ;  /* 0x000000030b087223 */ /* 0x000fc80000000000 */
[----:B------:R-:W-:-:S04]  /*04f0*/  FFMA R13, R12, R8, R3 ;  /* 0x000000080c0d7223 */ /* 0x000fc80000000003 */
[----:B------:R-:W-:-:S04]  /*0500*/  FFMA R8, R11, R13, R0 ;  /* 0x0000000d0b087223 */ /* 0x000fc80000000000 */
[----:B------:R-:W-:-:S05]  /*0510*/  FFMA R0, R12, R8, R13 ;  /* 0x000000080c007223 */ /* 0x000fca000000000d */
[----:B------:R-:W-:-:S04]  /*0520*/  SHF.R.U32.HI R3, RZ, 0x17, R0 ;  /* 0x00000017ff037819 */ /* 0x000fc80000011600 */
[----:B------:R-:W-:-:S05]  /*0530*/  LOP3.LUT R3, R3, 0xff, RZ, 0xc0, !PT ;  /* 0x000000ff03037812 */ /* 0x000fca00078ec0ff */
[----:B------:R-:W-:-:S04]  /*0540*/  IMAD.IADD R9, R3, 0x1, R7 ;  /* 0x0000000103097824 */ /* 0x000fc800078e0207 */
[----:B------:R-:W-:-:S05]  /*0550*/  VIADD R3, R9, 0xffffffff ;  /* 0xffffffff09037836 */ /* 0x000fca0000000000 */
[----:B------:R-:W-:-:S13]  /*0560*/  ISETP.GE.U32.AND P0, PT, R3, 0xfe, PT ;  /* 0x000000fe0300780c */ /* 0x000fda0003f06070 */
[----:B------:R-:W-:Y:S05]  /*0570*/  @!P0 BRA `(.L_x_9) ;  /* 0x0000000000808947 */ /* 0x000fea0003800000 */
[----:B------:R-:W-:-:S13]  /*0580*/  ISETP.GT.AND P0, PT, R9, 0xfe, PT ;  /* 0x000000fe0900780c */ /* 0x000fda0003f04270 */
[----:B------:R-:W-:Y:S05]  /*0590*/  @P0 BRA `(.L_x_10) ;  /* 0x00000000006c0947 */ /* 0x000fea0003800000 */
[----:B------:R-:W-:-:S13]  /*05a0*/  ISETP.GE.AND P0, PT, R9, 0x1, PT ;  /* 0x000000010900780c */ /* 0x000fda0003f06270 */
[----:B------:R-:W-:Y:S05]  /*05b0*/  @P0 BRA `(.L_x_11) ;  /* 0x0000000000740947 */ /* 0x000fea0003800000 */
[----:B------:R-:W-:Y:S02]  /*05c0*/  ISETP.GE.AND P0, PT, R9, -0x18, PT ;  /* 0xffffffe80900780c */ /* 0x000fe40003f06270 */
[----:B------:R-:W-:-:S11]  /*05d0*/  LOP3.LUT R0, R0, 0x80000000, RZ, 0xc0, !PT ;  /* 0x8000000000007812 */ /* 0x000fd600078ec0ff */
[----:B------:R-:W-:Y:S05]  /*05e0*/  @!P0 BRA `(.L_x_11) ;  /* 0x0000000000688947 */ /* 0x000fea0003800000 */
[CCC-:B------:R-:W-:Y:S01]  /*05f0*/  FFMA.RZ R3, R12.reuse, R8.reuse, R13.reuse ;  /* 0x000000080c037223 */ /* 0x1c0fe2000000c00d */
[CCC-:B------:R-:W-:Y:S01]  /*0600*/  FFMA.RM R6, R12.reuse, R8.reuse, R13.reuse ;  /* 0x000000080c067223 */ /* 0x1c0fe2000000400d */
[C---:B------:R-:W-:Y:S02]  /*0610*/  ISETP.NE.AND P2, PT, R9.reuse, RZ, PT ;  /* 0x000000ff0900720c */ /* 0x040fe40003f45270 */
[----:B------:R-:W-:Y:S02]  /*0620*/  ISETP.NE.AND P1, PT, R9, RZ, PT ;  /* 0x000000ff0900720c */ /* 0x000fe40003f25270 */
[----:B------:R-:W-:Y:S01]  /*0630*/  LOP3.LUT R7, R3, 0x7fffff, RZ, 0xc0, !PT ;  /* 0x007fffff03077812 */ /* 0x000fe200078ec0ff */
[----:B------:R-:W-:Y:S01]  /*0640*/  FFMA.RP R3, R12, R8, R13 ;  /* 0x000000080c037223 */ /* 0x000fe2000000800d */
[----:B------:R-:W-:Y:S02]  /*0650*/  VIADD R8, R9, 0x20 ;  /* 0x0000002009087836 */ /* 0x000fe40000000000 */
[----:B------:R-:W-:Y:S01]  /*0660*/  LOP3.LUT R7, R7, 0x800000, RZ, 0xfc, !PT ;  /* 0x0080000007077812 */ /* 0x000fe200078efcff */
[----:B------:R-:W-:Y:S01]  /*0670*/  IMAD.MOV R9, RZ, RZ, -R9 ;  /* 0x000000ffff097224 */ /* 0x000fe200078e0a09 */
[----:B------:R-:W-:-:S02]  /*0680*/  FSETP.NEU.FTZ.AND P0, PT, R3, R6, PT ;  /* 0x000000060300720b */ /* 0x000fc40003f1d000 */
[----:B------:R-:W-:Y:S02]  /*0690*/  SHF.L.U32 R8, R7, R8, RZ ;  /* 0x0000000807087219 */ /* 0x000fe400000006ff */
[----:B------:R-:W-:Y:S02]  /*06a0*/  SEL R6, R9, RZ, P2 ;  /* 0x000000ff09067207 */ /* 0x000fe40001000000 */
[----:B------:R-:W-:Y:S02]  /*06b0*/  ISETP.NE.AND P1, PT, R8, RZ, P1 ;  /* 0x000000ff0800720c */ /* 0x000fe40000f25270 */
[----:B------:R-:W-:Y:S02]  /*06c0*/  SHF.R.U32.HI R6, RZ, R6, R7 ;  /* 0x00000006ff067219 */ /* 0x000fe40000011607 */
[----:B------:R-:W-:Y:S02]  /*06d0*/  PLOP3.LUT P0, PT, P0, P1, PT, 0xf8, 0x8f ;  /* 0x00000000008f781c */ /* 0x000fe40000703f70 */
[----:B------:R-:W-:-:S02]  /*06e0*/  SHF.R.U32.HI R8, RZ, 0x1, R6 ;  /* 0x00000001ff087819 */ /* 0x000fc40000011606 */
[----:B------:R-:W-:-:S04]  /*06f0*/  SEL R3, RZ, 0x1, !P0 ;  /* 0x00000001ff037807 */ /* 0x000fc80004000000 */
[----:B------:R-:W-:-:S04]  /*0700*/  LOP3.LUT R3, R3, 0x1, R8, 0xf8, !PT ;  /* 0x0000000103037812 */ /* 0x000fc800078ef808 */
[----:B------:R-:W-:-:S05]  /*0710*/  LOP3.LUT R3, R3, R6, RZ, 0xc0, !PT ;  /* 0x0000000603037212 */ /* 0x000fca00078ec0ff */
[----:B------:R-:W-:-:S05]  /*0720*/  IMAD.IADD R3, R8, 0x1, R3 ;  /* 0x0000000108037824 */ /* 0x000fca00078e0203 */
[----:B------:R-:W-:Y:S01]  /*0730*/  LOP3.LUT R0, R3, R0, RZ, 0xfc, !PT ;  /* 0x0000000003007212 */ /* 0x000fe200078efcff */
[----:B------:R-:W-:Y:S06]  /*0740*/  BRA `(.L_x_11) ;  /* 0x0000000000107947 */ /* 0x000fec0003800000 */
.L_x_10:
[----:B------:R-:W-:-:S04]  /*0750*/  LOP3.LUT R0, R0, 0x80000000, RZ, 0xc0, !PT ;  /* 0x8000000000007812 */ /* 0x000fc800078ec0ff */
[----:B------:R-:W-:Y:S01]  /*0760*/  LOP3.LUT R0, R0, 0x7f800000, RZ, 0xfc, !PT ;  /* 0x7f80000000007812 */ /* 0x000fe200078efcff */
[----:B------:R-:W-:Y:S06]  /*0770*/  BRA `(.L_x_11) ;  /* 0x0000000000047947 */ /* 0x000fec0003800000 */
.L_x_9:
[----:B------:R-:W-:-:S07]  /*0780*/  IMAD R0, R7, 0x800000, R0 ;  /* 0x0080000007007824 */ /* 0x000fce00078e0200 */
.L_x_11:
[----:B------:R-:W-:Y:S05]  /*0790*/  BSYNC.RECONVERGENT B2 ;  /* 0x0000000000027941 */ /* 0x000fea0003800200 */
.L_x_8:
[----:B------:R-:W-:Y:S05]  /*07a0*/  BRA `(.L_x_12) ;  /* 0x0000000000207947 */ /* 0x000fea0003800000 */
.L_x_7:
[----:B------:R-:W-:-:S04]  /*07b0*/  LOP3.LUT R0, R9, 0x80000000, R8, 0x48, !PT ;  /* 0x8000000009007812 */ /* 0x000fc800078e4808 */
[----:B------:R-:W-:Y:S01]  /*07c0*/  LOP3.LUT R0, R0, 0x7f800000, RZ, 0xfc, !PT ;  /* 0x7f80000000007812 */ /* 0x000fe200078efcff */
[----:B------:R-:W-:Y:S06]  /*07d0*/  BRA `(.L_x_12) ;  /* 0x0000000000147947 */ /* 0x000fec0003800000 */
.L_x_6:
[----:B------:R-:W-:Y:S01]  /*07e0*/  LOP3.LUT R0, R9, 0x80000000, R8, 0x48, !PT ;  /* 0x8000000009007812 */ /* 0x000fe200078e4808 */
[----:B------:R-:W-:Y:S06]  /*07f0*/  BRA `(.L_x_12) ;  /* 0x00000000000c7947 */ /* 0x000fec0003800000 */
.L_x_5:
[----:B------:R-:W0:Y:S01]  /*0800*/  MUFU.RSQ R0, -QNAN ;  /* 0xffc0000000007908 */ /* 0x000e220000001400 */
[----:B------:R-:W-:Y:S05]  /*0810*/  BRA `(.L_x_12) ;  /* 0x0000000000047947 */ /* 0x000fea0003800000 */
.L_x_4:
[----:B------:R-:W-:-:S07]  /*0820*/  FADD.FTZ R0, R0, R3 ;  /* 0x0000000300007221 */ /* 0x000fce0000010000 */
.L_x_12:
[----:B------:R-:W-:Y:S05]  /*0830*/  BSYNC.RECONVERGENT B1 ;  /* 0x0000000000017941 */ /* 0x000fea0003800200 */
.L_x_2:
[----:B------:R-:W-:-:S04]  /*0840*/  IMAD.MOV.U32 R3, RZ, RZ, 0x0 ;  /* 0x00000000ff037424 */ /* 0x000fc800078e00ff */
[----:B0-----:R-:W-:Y:S05]  /*0850*/  RET.REL.NODEC R2 `(_Z15normalizeKernelPfif) ;  /* 0xfffffff402e87950 */ /* 0x001fea0003c3ffff */
.L_x_13:
[----:B------:R-:W-:-:S00]  /*0860*/  BRA `(.L_x_13) ;  /* 0xfffffffc00fc7947 */ /* 0x000fc0000383ffff */
[----:B------:R-:W-:-:S00]  /*0870*/  NOP ;  /* 0x0000000000007918 */ /* 0x000fc00000000000 */
        /* <DEDUP_REMOVED lines=8> */
.L_x_18:


//--------------------- .text._Z15reduceSumKernelPKfPfi --------------------------
	.section	.text._Z15reduceSumKernelPKfPfi,"ax",@progbits
	.align	128
        .global         _Z15reduceSumKernelPKfPfi
        .type           _Z15reduceSumKernelPKfPfi,@function
        .size           _Z15reduceSumKernelPKfPfi,(.L_x_20 - _Z15reduceSumKernelPKfPfi)
        .other          _Z15reduceSumKernelPKfPfi,@"STO_CUDA_ENTRY STV_DEFAULT"
_Z15reduceSumKernelPKfPfi:
.text._Z15reduceSumKernelPKfPfi:
[----:B------:R-:W-:Y:S01]  /*0000*/  LDC R1, c[0x0][0x37c] ;  /* 0x0000df00ff017b82 */ /* 0x000fe20000000800 */
[----:B------:R-:W0:Y:S01]  /*0010*/  S2R R6, SR_TID.X ;  /* 0x0000000000067919 */ /* 0x000e220000002100 */
[----:B------:R-:W0:Y:S01]  /*0020*/  LDCU UR8, c[0x0][0x360] ;  /* 0x00006c00ff0877ac */ /* 0x000e220008000800 */
[----:B------:R-:W-:Y:S01]  /*0030*/  IMAD.MOV.U32 R4, RZ, RZ, RZ ;  /* 0x000000ffff047224 */ /* 0x000fe200078e00ff */
[----:B------:R-:W0:Y:S01]  /*0040*/  S2R R7, SR_CTAID.X ;  /* 0x0000000000077919 */ /* 0x000e220000002500 */
[----:B------:R-:W1:Y:S01]  /*0050*/  LDCU UR4, c[0x0][0x390] ;  /* 0x00007200ff0477ac */ /* 0x000e620008000800 */
[----:B------:R-:W2:Y:S01]  /*0060*/  LDCU.64 UR6, c[0x0][0x358] ;  /* 0x00006b00ff0677ac */ /* 0x000ea20008000a00 */
[----:B0-----:R-:W-:-:S05]  /*0070*/  IMAD R5, R7, UR8, R6 ;  /* 0x0000000807057c24 */ /* 0x001fca000f8e0206 */
[----:B-1----:R-:W-:-:S13]  /*0080*/  ISETP.GE.AND P0, PT, R5, UR4, PT ;  /* 0x0000000405007c0c */ /* 0x002fda000bf06270 */
[----:B------:R-:W0:Y:S02]  /*0090*/  @!P0 LDC.64 R2, c[0x0][0x380] ;  /* 0x0000e000ff028b82 */ /* 0x000e240000000a00 */
[----:B0-----:R-:W-:-:S05]  /*00a0*/  @!P0 IMAD.WIDE R2, R5, 0x4, R2 ;  /* 0x0000000405028825 */ /* 0x001fca00078e0202 */
[----:B--2---:R-:W2:Y:S01]  /*00b0*/  @!P0 LDG.E R4, desc[UR6][R2.64] ;  /* 0x0000000602048981 */ /* 0x004ea2000c1e1900 */
[----:B------:R-:W0:Y:S01]  /*00c0*/  S2UR UR5, SR_CgaCtaId ;  /* 0x00000000000579c3 */ /* 0x000e220000008800 */
[----:B------:R-:W-:Y:S01]  /*00d0*/  IMAD.U32 R0, RZ, RZ, UR8 ;  /* 0x00000008ff007e24 */ /* 0x000fe2000f8e00ff */
[----:B------:R-:W-:Y:S01]  /*00e0*/  UMOV UR4, 0x400 ;  /* 0x0000040000047882 */ /* 0x000fe20000000000 */
[----:B------:R-:W-:-:S03]  /*00f0*/  ISETP.NE.AND P0, PT, R6, RZ, PT ;  /* 0x000000ff0600720c */ /* 0x000fc60003f05270 */
[----:B------:R-:W-:Y:S01]  /*0100*/  ISETP.GE.U32.AND P1, PT, R0, 0x2, PT ;  /* 0x000000020000780c */ /* 0x000fe20003f26070 */
[----:B0-----:R-:W-:-:S06]  /*0110*/  ULEA UR4, UR5, UR4, 0x18 ;  /* 0x0000000405047291 */ /* 0x001fcc000f8ec0ff */
[----:B------:R-:W-:-:S05]  /*0120*/  LEA R5, R6, UR4, 0x2 ;  /* 0x0000000406057c11 */ /* 0x000fca000f8e10ff */
[----:B--2---:R0:W-:Y:S01]  /*0130*/  STS [R5], R4 ;  /* 0x0000000405007388 */ /* 0x0041e20000000800 */
[----:B------:R-:W-:Y:S06]  /*0140*/  BAR.SYNC.DEFER_BLOCKING 0x0 ;  /* 0x0000000000007b1d */ /* 0x000fec0000010000 */
[----:B------:R-:W-:Y:S05]  /*0150*/  @!P1 BRA `(.L_x_14) ;  /* 0x00000000002c9947 */ /* 0x000fea0003800000 */
.L_x_15:
[----:B------:R-:W-:-:S04]  /*0160*/  SHF.R.U32.HI R8, RZ, 0x1, R0 ;  /* 0x00000001ff087819 */ /* 0x000fc80000011600 */
[----:B------:R-:W-:-:S13]  /*0170*/  ISETP.GE.U32.AND P1, PT, R6, R8, PT ;  /* 0x000000080600720c */ /* 0x000fda0003f26070 */
[----:B------:R-:W-:Y:S01]  /*0180*/  @!P1 LEA R2, R8, R5, 0x2 ;  /* 0x0000000508029211 */ /* 0x000fe200078e10ff */
[----:B------:R-:W-:Y:S05]  /*0190*/  @!P1 LDS R3, [R5] ;  /* 0x0000000005039984 */ /* 0x000fea0000000800 */
[----:B------:R-:W0:Y:S02]  /*01a0*/  @!P1 LDS R2, [R2] ;  /* 0x0000000002029984 */ /* 0x000e240000000800 */
[----:B0-----:R-:W-:-:S05]  /*01b0*/  @!P1 FADD R4, R2, R3 ;  /* 0x0000000302049221 */ /* 0x001fca0000000000 */
[----:B------:R1:W-:Y:S01]  /*01c0*/  @!P1 STS [R5], R4 ;  /* 0x0000000405009388 */ /* 0x0003e20000000800 */
[----:B------:R-:W-:Y:S01]  /*01d0*/  BAR.SYNC.DEFER_BLOCKING 0x0 ;  /* 0x0000000000007b1d */ /* 0x000fe20000010000 */
[----:B------:R-:W-:Y:S01]  /*01e0*/  ISETP.GT.U32.AND P1, PT, R0, 0x3, PT ;  /* 0x000000030000780c */ /* 0x000fe20003f24070 */
[----:B------:R-:W-:-:S12]  /*01f0*/  IMAD.MOV.U32 R0, RZ, RZ, R8 ;  /* 0x000000ffff007224 */ /* 0x000fd800078e0008 */
[----:B-1----:R-:W-:Y:S05]  /*0200*/  @P1 BRA `(.L_x_15) ;  /* 0xfffffffc00d41947 */ /* 0x002fea000383ffff */
.L_x_14:
[----:B------:R-:W-:Y:S05]  /*0210*/  @P0 EXIT ;  /* 0x000000000000094d */ /* 0x000fea0003800000 */
[----:B------:R-:W1:Y:S01]  /*0220*/  S2UR UR5, SR_CgaCtaId ;  /* 0x00000000000579c3 */ /* 0x000e620000008800 */
[----:B------:R-:W-:-:S07]  /*0230*/  UMOV UR4, 0x400 ;  /* 0x0000040000047882 */ /* 0x000fce0000000000 */
[----:B------:R-:W2:Y:S01]  /*0240*/  LDC.64 R2, c[0x0][0x388] ;  /* 0x0000e200ff027b82 */ /* 0x000ea20000000a00 */
[----:B-1----:R-:W-:Y:S01]  /*0250*/  ULEA UR4, UR5, UR4, 0x18 ;  /* 0x0000000405047291 */ /* 0x002fe2000f8ec0ff */
[----:B--2---:R-:W-:-:S08]  /*0260*/  IMAD.WIDE.U32 R2, R7, 0x4, R2 ;  /* 0x0000000407027825 */ /* 0x004fd000078e0002 */
[----:B0-----:R-:W0:Y:S04]  /*0270*/  LDS R5, [UR4] ;  /* 0x00000004ff057984 */ /* 0x001e280008000800 */
[----:B0-----:R-:W-:Y:S01]  /*0280*/  STG.E desc[UR6][R2.64], R5 ;  /* 0x0000000502007986 */ /* 0x001fe2000c101906 */
[----:B------:R-:W-:Y:S05]  /*0290*/  EXIT ;  /* 0x000000000000794d */ /* 0x000fea0003800000 */
.L_x_16:
        /* <DEDUP_REMOVED lines=14> */
.L_x_20:


//--------------------- .text._Z13softmaxKernelPKfPfi --------------------------
	.section	.text._Z13softmaxKernelPKfPfi,"ax",@progbits
	.align	128
        .global         _Z13softmaxKernelPKfPfi
        .type           _Z13softmaxKernelPKfPfi,@function
        .size           _Z13softmaxKernelPKfPfi,(.L_x_21 - _Z13softmaxKernelPKfPfi)
        .other          _Z13softmaxKernelPKfPfi,@"STO_CUDA_ENTRY STV_DEFAULT"
_Z13softmaxKernelPKfPfi:
.text._Z13softmaxKernelPKfPfi:
        /* <DEDUP_REMOVED lines=9> */
[----:B------:R-:W1:Y:S01]  /*0090*/  LDCU.64 UR4, c[0x0][0x358] ;  /* 0x00006b00ff0477ac */ /* 0x000e620008000a00 */
[----:B0-----:R-:W-:-:S06]  /*00a0*/  IMAD.WIDE R2, R7, 0x4, R2 ;  /* 0x0000000407027825 */ /* 0x001fcc00078e0202 */
[----:B-1----:R-:W2:Y:S01]  /*00b0*/  LDG.E R2, desc[UR4][R2.64] ;  /* 0x0000000402027981 */ /* 0x002ea2000c1e1900 */
[----:B------:R-:W-:Y:S01]  /*00c0*/  HFMA2 R5, -RZ, RZ, 0.96630859375, -0.0022525787353515625 ;  /* 0x3bbb989dff057431 */ /* 0x000fe200000001ff */
[----:B------:R-:W-:-:S04]  /*00d0*/  MOV R9, 0x437c0000 ;  /* 0x437c000000097802 */ /* 0x000fc80000000f00 */
[----:B--2---:R-:W-:Y:S02]  /*00e0*/  FFMA.SAT R0, R2, R5, 0.5 ;  /* 0x3f00000002007423 */ /* 0x004fe40000002005 */
[----:B------:R-:W0:Y:S02]  /*00f0*/  LDC.64 R4, c[0x0][0x388] ;  /* 0x0000e200ff047b82 */ /* 0x000e240000000a00 */
[----:B------:R-:W-:-:S04]  /*0100*/  FFMA.RM R0, R0, R9, 12582913 ;  /* 0x4b40000100007423 */ /* 0x000fc80000004009 */
[C---:B------:R-:W-:Y:S01]  /*0110*/  FADD R9, R0.reuse, -12583039 ;  /* 0xcb40007f00097421 */ /* 0x040fe20000000000 */
[----:B------:R-:W-:-:S03]  /*0120*/  SHF.L.U32 R0, R0, 0x17, RZ ;  /* 0x0000001700007819 */ /* 0x000fc600000006ff */
[----:B------:R-:W-:-:S04]  /*0130*/  FFMA R9, R2, 1.4426950216293334961, -R9 ;  /* 0x3fb8aa3b02097823 */ /* 0x000fc80000000809 */
[----:B------:R-:W-:-:S06]  /*0140*/  FFMA R9, R2, 1.925963033500011079e-08, R9 ;  /* 0x32a5706002097823 */ /* 0x000fcc0000000009 */
[----:B------:R-:W1:Y:S01]  /*0150*/  MUFU.EX2 R9, R9 ;  /* 0x0000000900097308 */ /* 0x000e620000000800 */
[----:B0-----:R-:W-:-:S04]  /*0160*/  IMAD.WIDE R2, R7, 0x4, R4 ;  /* 0x0000000407027825 */ /* 0x001fc800078e0204 */
[----:B-1----:R-:W-:-:S05]  /*0170*/  FMUL R5, R0, R9 ;  /* 0x0000000900057220 */ /* 0x002fca0000400000 */
[----:B------:R-:W-:Y:S01]  /*0180*/  STG.E desc[UR4][R2.64], R5 ;  /* 0x0000000502007986 */ /* 0x000fe2000c101904 */
[----:B------:R-:W-:Y:S05]  /*0190*/  EXIT ;  /* 0x000000000000794d */ /* 0x000fea0003800000 */
.L_x_17:
        /* <DEDUP_REMOVED lines=14> */
.L_x_21:


//--------------------- .nv.shared._Z15normalizeKernelPfif --------------------------
	.section	.nv.shared._Z15normalizeKernelPfif,"aw",@nobits
	.sectionflags	@""
	.align	16
	.zero		1024


//--------------------- .nv.shared.reserved.0     --------------------------
	.section	.nv.shared.reserved.0,"aw",@nobits
	.weak		__nv_reservedSMEM_offset_0_alias
	.size		__nv_reservedSMEM_offset_0_alias, 0, 64
	.other		__nv_reservedSMEM_offset_0_alias,@"STO_CUDA_RESERVED_SHARED STV_DEFAULT"
__nv_reservedSMEM_offset_0_alias:
	.zero		0
	.zero		64


//--------------------- .nv.shared._Z15reduceSumKernelPKfPfi --------------------------
	.section	.nv.shared._Z15reduceSumKernelPKfPfi,"aw",@nobits
	.sectionflags	@""
	.align	16
	.zero		1024


//--------------------- .nv.shared._Z13softmaxKernelPKfPfi --------------------------
	.section	.nv.shared._Z13softmaxKernelPKfPfi,"aw",@nobits
	.sectionflags	@""
	.align	16
	.zero		1024


//--------------------- .nv.constant0._Z15normalizeKernelPfif --------------------------
	.section	.nv.constant0._Z15normalizeKernelPfif,"a",@progbits
	.sectionflags	@""
	.align	4
.nv.constant0._Z15normalizeKernelPfif:
	.zero		912


//--------------------- .nv.constant0._Z15reduceSumKernelPKfPfi --------------------------
	.section	.nv.constant0._Z15reduceSumKernelPKfPfi,"a",@progbits
	.sectionflags	@""
	.align	4
.nv.constant0._Z15reduceSumKernelPKfPfi:
	.zero		916


//--------------------- .nv.constant0._Z13softmaxKernelPKfPfi --------------------------
	.section	.nv.constant0._Z13softmaxKernelPKfPfi,"a",@progbits
	.sectionflags	@""
	.align	4
.nv.constant0._Z13softmaxKernelPKfPfi:
	.zero		916


//--------------------- SYMBOLS --------------------------

	.type		.nv.reservedSmem.offset0,@object
	.size		.nv.reservedSmem.offset0,0x4
	.type		.nv.reservedSmem.cap,@object
	.size		.nv.reservedSmem.cap,0x4
